	.headerflags	@"EF_CUDA_TEXMODE_UNIFIED EF_CUDA_64BIT_ADDRESS EF_CUDA_ACCELERATORS EF_CUDA_SM90 EF_CUDA_VIRTUAL_SM(EF_CUDA_SM90)"
	.elftype	@"ET_EXEC"


//--------------------- .nv.info                  --------------------------
	.section	.nv.info,"",@"SHT_CUDA_INFO"
	.align	4


	//----- nvinfo : EIATTR_REGCOUNT
	.align		4
        /*0000*/ 	.byte	0x04, 0x2f
        /*0002*/ 	.short	(.L_3 - .L_2)
	.align		4
.L_2:
        /*0004*/ 	.word	index@(triton_poi_fused__native_batch_norm_legit_no_training_add_relu_threshold_backward_22)
        /*0008*/ 	.word	0x00000012


	//----- nvinfo : EIATTR_MIN_STACK_SIZE
	.align		4
.L_3:
        /*000c*/ 	.byte	0x04, 0x12
        /*000e*/ 	.short	(.L_5 - .L_4)
	.align		4
.L_4:
        /*0010*/ 	.word	index@(triton_poi_fused__native_batch_norm_legit_no_training_add_relu_threshold_backward_22)
        /*0014*/ 	.word	0x00000000


	//----- nvinfo : EIATTR_FRAME_SIZE
	.align		4
.L_5:
        /*0018*/ 	.byte	0x04, 0x11
        /*001a*/ 	.short	(.L_7 - .L_6)
	.align		4
.L_6:
        /*001c*/ 	.word	index@(triton_poi_fused__native_batch_norm_legit_no_training_add_relu_threshold_backward_22)
        /*0020*/ 	.word	0x00000000


	//----- nvinfo : EIATTR_MIN_STACK_SIZE
	.align		4
.L_7:
        /*0024*/ 	.byte	0x04, 0x12
        /*0026*/ 	.short	(.L_9 - .L_8)
	.align		4
.L_8:
        /*0028*/ 	.word	index@(triton_poi_fused__native_batch_norm_legit_no_training_add_relu_threshold_backward_22)
        /*002c*/ 	.word	0x00000000
.L_9:


//--------------------- .nv.info.triton_poi_fused__native_batch_norm_legit_no_training_add_relu_threshold_backward_22 --------------------------
	.section	.nv.info.triton_poi_fused__native_batch_norm_legit_no_training_add_relu_threshold_backward_22,"",@"SHT_CUDA_INFO"
	.sectionflags	@""
	.align	4


	//----- nvinfo : EIATTR_CUDA_API_VERSION
	.align		4
        /*0000*/ 	.byte	0x04, 0x37
        /*0002*/ 	.short	(.L_11 - .L_10)
.L_10:
        /*0004*/ 	.word	0x0000007c


	//----- nvinfo : EIATTR_KPARAM_INFO
	.align		4
.L_11:
        /*0008*/ 	.byte	0x04, 0x17
        /*000a*/ 	.short	(.L_13 - .L_12)
.L_12:
        /*000c*/ 	.word	0x00000000
        /*0010*/ 	.short	0x0008
        /*0012*/ 	.short	0x0040
        /*0014*/ 	.byte	0x00, 0xf0, 0x11, 0x00


	//----- nvinfo : EIATTR_KPARAM_INFO
	.align		4
.L_13:
        /*0018*/ 	.byte	0x04, 0x17
        /*001a*/ 	.short	(.L_15 - .L_14)
.L_14:
        /*001c*/ 	.word	0x00000000
        /*0020*/ 	.short	0x0007
        /*0022*/ 	.short	0x0038
        /*0024*/ 	.byte	0x00, 0xf4, 0x21, 0x00


	//----- nvinfo : EIATTR_KPARAM_INFO
	.align		4
.L_15:
        /*0028*/ 	.byte	0x04, 0x17
        /*002a*/ 	.short	(.L_17 - .L_16)
.L_16:
        /*002c*/ 	.word	0x00000000
        /*0030*/ 	.short	0x0006
        /*0032*/ 	.short	0x0030
        /*0034*/ 	.byte	0x00, 0xf4, 0x21, 0x00


	//----- nvinfo : EIATTR_KPARAM_INFO
	.align		4
.L_17:
        /*0038*/ 	.byte	0x04, 0x17
        /*003a*/ 	.short	(.L_19 - .L_18)
.L_18:
        /*003c*/ 	.word	0x00000000
        /*0040*/ 	.short	0x0005
        /*0042*/ 	.short	0x0028
        /*0044*/ 	.byte	0x00, 0xf4, 0x21, 0x00


	//----- nvinfo : EIATTR_KPARAM_INFO
	.align		4
.L_19:
        /*0048*/ 	.byte	0x04, 0x17
        /*004a*/ 	.short	(.L_21 - .L_20)
.L_20:
        /*004c*/ 	.word	0x00000000
        /*0050*/ 	.short	0x0004
        /*0052*/ 	.short	0x0020
        /*0054*/ 	.byte	0x00, 0xf4, 0x21, 0x00


	//----- nvinfo : EIATTR_KPARAM_INFO
	.align		4
.L_21:
        /*0058*/ 	.byte	0x04, 0x17
        /*005a*/ 	.short	(.L_23 - .L_22)
.L_22:
        /*005c*/ 	.word	0x00000000
        /*0060*/ 	.short	0x0003
        /*0062*/ 	.short	0x0018
        /*0064*/ 	.byte	0x00, 0xf4, 0x21, 0x00


	//----- nvinfo : EIATTR_KPARAM_INFO
	.align		4
.L_23:
        /*0068*/ 	.byte	0x04, 0x17
        /*006a*/ 	.short	(.L_25 - .L_24)
.L_24:
        /*006c*/ 	.word	0x00000000
        /*0070*/ 	.short	0x0002
        /*0072*/ 	.short	0x0010
        /*0074*/ 	.byte	0x00, 0xf4, 0x21, 0x00


	//----- nvinfo : EIATTR_KPARAM_INFO
	.align		4
.L_25:
        /*0078*/ 	.byte	0x04, 0x17
        /*007a*/ 	.short	(.L_27 - .L_26)
.L_26:
        /*007c*/ 	.word	0x00000000
        /*0080*/ 	.short	0x0001
        /*0082*/ 	.short	0x0008
        /*0084*/ 	.byte	0x00, 0xf4, 0x21, 0x00


	//----- nvinfo : EIATTR_KPARAM_INFO
	.align		4
.L_27:
        /*0088*/ 	.byte	0x04, 0x17
        /*008a*/ 	.short	(.L_29 - .L_28)
.L_28:
        /*008c*/ 	.word	0x00000000
        /*0090*/ 	.short	0x0000
        /*0092*/ 	.short	0x0000
        /*0094*/ 	.byte	0x00, 0xf4, 0x21, 0x00


	//----- nvinfo : EIATTR_SPARSE_MMA_MASK
	.align		4
.L_29:
        /*0098*/ 	.byte	0x03, 0x50
        /*009a*/ 	.short	0x0000


	//----- nvinfo : EIATTR_MAXREG_COUNT
	.align		4
        /*009c*/ 	.byte	0x03, 0x1b
        /*009e*/ 	.short	0x00ff


	//----- nvinfo : EIATTR_EXIT_INSTR_OFFSETS
	.align		4
        /*00a0*/ 	.byte	0x04, 0x1c
        /*00a2*/ 	.short	(.L_31 - .L_30)


	//   ....[0]....
.L_30:
        /*00a4*/ 	.word	0x000004b0


	//----- nvinfo : EIATTR_REQNTID
	.align		4
.L_31:
        /*00a8*/ 	.byte	0x04, 0x10
        /*00aa*/ 	.short	(.L_33 - .L_32)
.L_32:
        /*00ac*/ 	.word	0x00000080
        /*00b0*/ 	.word	0x00000001
        /*00b4*/ 	.word	0x00000001


	//----- nvinfo : EIATTR_CBANK_PARAM_SIZE
	.align		4
.L_33:
        /*00b8*/ 	.byte	0x03, 0x19
        /*00ba*/ 	.short	0x0044


	//----- nvinfo : EIATTR_PARAM_CBANK
	.align		4
        /*00bc*/ 	.byte	0x04, 0x0a
        /*00be*/ 	.short	(.L_35 - .L_34)
	.align		4
.L_34:
        /*00c0*/ 	.word	index@(.nv.constant0.triton_poi_fused__native_batch_norm_legit_no_training_add_relu_threshold_backward_22)
        /*00c4*/ 	.short	0x0210
        /*00c6*/ 	.short	0x0044


	//----- nvinfo : EIATTR_SW_WAR
	.align		4
.L_35:
        /*00c8*/ 	.byte	0x04, 0x36
        /*00ca*/ 	.short	(.L_37 - .L_36)
.L_36:
        /*00cc*/ 	.word	0x00000008
.L_37:


//--------------------- .nv.callgraph             --------------------------
	.section	.nv.callgraph,"",@"SHT_CUDA_CALLGRAPH"
	.align	4
	.sectionentsize	8
	.align		4
        /*0000*/ 	.word	0x00000000
	.align		4
        /*0004*/ 	.word	0xffffffff
	.align		4
        /*0008*/ 	.word	0x00000000
	.align		4
        /*000c*/ 	.word	0xfffffffe
	.align		4
        /*0010*/ 	.word	0x00000000
	.align		4
        /*0014*/ 	.word	0xfffffffd
	.align		4
        /*0018*/ 	.word	0x00000000
	.align		4
        /*001c*/ 	.word	0xfffffffc


//--------------------- .nv.constant4             --------------------------
	.section	.nv.constant4,"a",@progbits
	.align	8
	.align		8
.nv.constant4:
        /*0000*/ 	.dword	_$_str
	.align		8
        /*0008*/ 	.dword	_$_str_$_2


//--------------------- .text.triton_poi_fused__native_batch_norm_legit_no_training_add_relu_threshold_backward_22 --------------------------
	.section	.text.triton_poi_fused__native_batch_norm_legit_no_training_add_relu_threshold_backward_22,"ax",@progbits
	.align	128
        .global         triton_poi_fused__native_batch_norm_legit_no_training_add_relu_threshold_backward_22
        .type           triton_poi_fused__native_batch_norm_legit_no_training_add_relu_threshold_backward_22,@function
        .size           triton_poi_fused__native_batch_norm_legit_no_training_add_relu_threshold_backward_22,(.L_x_1 - triton_poi_fused__native_batch_norm_legit_no_training_add_relu_threshold_backward_22)
        .other          triton_poi_fused__native_batch_norm_legit_no_training_add_relu_threshold_backward_22,@"STO_CUDA_ENTRY STV_DEFAULT"
triton_poi_fused__native_batch_norm_legit_no_training_add_relu_threshold_backward_22:
.text.triton_poi_fused__native_batch_norm_legit_no_training_add_relu_threshold_backward_22:
[----:B------:R-:W-:Y:S01]  /*0000*/  LDC R1, c[0x0][0x28] ;  /* 0x00000a00ff017b82 */ /* 0x000fe20000000800 */
[----:B------:R-:W1:Y:S07]  /*0010*/  S2R R0, SR_TID.X ;  /* 0x0000000000007919 */ /* 0x000e6e0000002100 */
[----:B------:R-:W2:Y:S01]  /*0020*/  LDC.64 R2, c[0x0][0x220] ;  /* 0x00008800ff027b82 */ /* 0x000ea20000000a00 */
[----:B------:R-:W-:Y:S01]  /*0030*/  ULDC.64 UR4, c[0x0][0x208] ;  /* 0x0000820000047ab9 */ /* 0x000fe20000000a00 */
[----:B------:R-:W-:Y:S01]  /*0040*/  ULDC.64 UR6, c[0x0][0x248] ;  /* 0x0000920000067ab9 */ /* 0x000fe20000000a00 */
[----:B------:R-:W3:Y:S05]  /*0050*/  S2R R7, SR_CTAID.X ;  /* 0x0000000000077919 */ /* 0x000eea0000002500 */
[----:B------:R-:W4:Y:S08]  /*0060*/  LDC.64 R8, c[0x0][0x228] ;  /* 0x00008a00ff087b82 */ /* 0x000f300000000a00 */
[----:B------:R-:W5:Y:S08]  /*0070*/  LDC.64 R10, c[0x0][0x230] ;  /* 0x00008c00ff0a7b82 */ /* 0x000f700000000a00 */
[----:B------:R-:W4:Y:S01]  /*0080*/  LDC.64 R12, c[0x0][0x238] ;  /* 0x00008e00ff0c7b82 */ /* 0x000f220000000a00 */
[----:B-1----:R-:W-:-:S02]  /*0090*/  SHF.L.U32 R0, R0, 0x1, RZ ;  /* 0x0000000100007819 */ /* 0x002fc400000006ff */
[----:B---3--:R-:W-:Y:S02]  /*00a0*/  SHF.R.S32.HI R5, RZ, 0x17, R7 ;  /* 0x00000017ff057819 */ /* 0x008fe40000011407 */
[----:B------:R-:W-:Y:S02]  /*00b0*/  LOP3.LUT R0, R0, 0xfe, RZ, 0xc0, !PT ;  /* 0x000000fe00007812 */ /* 0x000fe400078ec0ff */
[----:B------:R-:W-:Y:S02]  /*00c0*/  SGXT R5, R5, 0x1 ;  /* 0x000000010505781a */ /* 0x000fe40000000200 */
[----:B------:R-:W-:Y:S02]  /*00d0*/  LEA R0, R7, R0, 0x8 ;  /* 0x0000000007007211 */ /* 0x000fe400078e40ff */
[----:B------:R-:W1:Y:S02]  /*00e0*/  LDC.64 R6, c[0x0][0x218] ;  /* 0x00008600ff067b82 */ /* 0x000e640000000a00 */
[----:B------:R-:W-:-:S04]  /*00f0*/  LEA.HI R5, R5, R0, RZ, 0x9 ;  /* 0x0000000005057211 */ /* 0x000fc800078f48ff */
[----:B------:R-:W-:-:S04]  /*0100*/  LOP3.LUT R5, R5, 0xfffffe00, RZ, 0xc0, !PT ;  /* 0xfffffe0005057812 */ /* 0x000fc800078ec0ff */
[----:B------:R-:W-:Y:S02]  /*0110*/  IADD3 R15, R0, -R5, RZ ;  /* 0x80000005000f7210 */ /* 0x000fe40007ffe0ff */
[----:B------:R-:W3:Y:S03]  /*0120*/  LDC.64 R4, c[0x0][0x210] ;  /* 0x00008400ff047b82 */ /* 0x000ee60000000a00 */
[----:B--2---:R-:W-:-:S06]  /*0130*/  IMAD.WIDE R2, R15, 0x4, R2 ;  /* 0x000000040f027825 */ /* 0x004fcc00078e0202 */
[----:B------:R-:W2:Y:S01]  /*0140*/  LDG.E.EL.64 R2, desc[UR4][R2.64] ;  /* 0x0000000402027981 */ /* 0x000ea2000c2e1b00 */
[----:B-1----:R-:W-:-:S04]  /*0150*/  IMAD.WIDE R6, R15, 0x4, R6 ;  /* 0x000000040f067825 */ /* 0x002fc800078e0206 */
[C---:B----4-:R-:W-:Y:S02]  /*0160*/  IMAD.WIDE R8, R15.reuse, 0x4, R8 ;  /* 0x000000040f087825 */ /* 0x050fe400078e0208 */
[----:B------:R-:W4:Y:S02]  /*0170*/  LDG.E.EL.64 R6, desc[UR4][R6.64] ;  /* 0x0000000406067981 */ /* 0x000f24000c2e1b00 */
[----:B-----5:R-:W-:Y:S02]  /*0180*/  IMAD.WIDE R10, R15, 0x4, R10 ;  /* 0x000000040f0a7825 */ /* 0x020fe400078e020a */
[----:B------:R-:W5:Y:S02]  /*0190*/  LDG.E.EL.64 R8, desc[UR4][R8.64] ;  /* 0x0000000408087981 */ /* 0x000f64000c2e1b00 */
[C---:B---3--:R-:W-:Y:S02]  /*01a0*/  IMAD.WIDE R4, R0.reuse, 0x4, R4 ;  /* 0x0000000400047825 */ /* 0x048fe400078e0204 */
[----:B------:R-:W5:Y:S04]  /*01b0*/  LDG.E.EL.64 R10, desc[UR4][R10.64] ;  /* 0x000000040a0a7981 */ /* 0x000f68000c2e1b00 */
[----:B------:R-:W4:Y:S01]  /*01c0*/  LDG.E.64 R4, desc[UR4][R4.64] ;  /* 0x0000000404047981 */ /* 0x000f22000c1e1b00 */
[----:B0-----:R-:W-:-:S06]  /*01d0*/  IMAD.WIDE R12, R0, 0x4, R12 ;  /* 0x00000004000c7825 */ /* 0x001fcc00078e020c */
[----:B------:R-:W3:Y:S01]  /*01e0*/  LDG.E.64 R12, desc[UR4][R12.64] ;  /* 0x000000040c0c7981 */ /* 0x000ee2000c1e1b00 */
[----:B--2---:R-:W-:Y:S01]  /*01f0*/  FADD R2, R2, 9.9999997473787516356e-06 ;  /* 0x3727c5ac02027421 */ /* 0x004fe20000000000 */
[----:B------:R-:W-:-:S03]  /*0200*/  FADD R3, R3, 9.9999997473787516356e-06 ;  /* 0x3727c5ac03037421 */ /* 0x000fc60000000000 */
[----:B------:R-:W0:Y:S08]  /*0210*/  MUFU.SQRT R14, R2 ;  /* 0x00000002000e7308 */ /* 0x000e300000002000 */
[----:B------:R-:W1:Y:S01]  /*0220*/  MUFU.SQRT R15, R3 ;  /* 0x00000003000f7308 */ /* 0x000e620000002000 */
[C---:B0-----:R-:W-:Y:S02]  /*0230*/  FSETP.GT.AND P0, PT, R14.reuse, 8.50705917302346158658e+37, PT ;  /* 0x7e8000000e00780b */ /* 0x041fe40003f04000 */
[----:B------:R-:W-:-:S02]  /*0240*/  FSETP.GEU.AND P2, PT, R14, 1.175494350822287508e-38, PT ;  /* 0x008000000e00780b */ /* 0x000fc40003f4e000 */
[C---:B-1----:R-:W-:Y:S02]  /*0250*/  FSETP.GT.AND P1, PT, R15.reuse, 8.50705917302346158658e+37, PT ;  /* 0x7e8000000f00780b */ /* 0x042fe40003f24000 */
[----:B------:R-:W-:-:S07]  /*0260*/  FSETP.GEU.AND P3, PT, R15, 1.175494350822287508e-38, PT ;  /* 0x008000000f00780b */ /* 0x000fce0003f6e000 */
[----:B------:R-:W-:Y:S01]  /*0270*/  @P0 FMUL R14, R14, 0.25 ;  /* 0x3e8000000e0e0820 */ /* 0x000fe20000400000 */
[----:B------:R-:W-:-:S03]  /*0280*/  HFMA2.MMA R2, -RZ, RZ, 1.625, 0 ;  /* 0x3e800000ff027435 */ /* 0x000fc600000001ff */
[----:B------:R-:W-:Y:S01]  /*0290*/  @!P2 FMUL R14, R14, 16777216 ;  /* 0x4b8000000e0ea820 */ /* 0x000fe20000400000 */
[----:B------:R-:W-:-:S04]  /*02a0*/  @P1 FMUL R15, R15, 0.25 ;  /* 0x3e8000000f0f1820 */ /* 0x000fc80000400000 */
[----:B------:R-:W-:Y:S01]  /*02b0*/  @!P3 FMUL R15, R15, 16777216 ;  /* 0x4b8000000f0fb820 */ /* 0x000fe20000400000 */
[----:B------:R-:W0:Y:S01]  /*02c0*/  MUFU.RCP R14, R14 ;  /* 0x0000000e000e7308 */ /* 0x000e220000001000 */
[----:B------:R-:W-:-:S07]  /*02d0*/  FSEL R3, R2, 1, P0 ;  /* 0x3f80000002037808 */ /* 0x000fce0000000000 */
[----:B------:R-:W1:Y:S01]  /*02e0*/  MUFU.RCP R15, R15 ;  /* 0x0000000f000f7308 */ /* 0x000e620000001000 */
[----:B------:R-:W-:Y:S01]  /*02f0*/  FSEL R2, R2, 1, P1 ;  /* 0x3f80000002027808 */ /* 0x000fe20000800000 */
[----:B------:R-:W-:Y:S01]  /*0300*/  @!P2 FMUL R3, R3, 16777216 ;  /* 0x4b8000000303a820 */ /* 0x000fe20000400000 */
[----:B----4-:R-:W-:-:S03]  /*0310*/  FADD R4, R4, -R6 ;  /* 0x8000000604047221 */ /* 0x010fc60000000000 */
[----:B------:R-:W-:Y:S01]  /*0320*/  @!P3 FMUL R2, R2, 16777216 ;  /* 0x4b8000000202b820 */ /* 0x000fe20000400000 */
[----:B0-----:R-:W-:Y:S01]  /*0330*/  FMUL R3, R14, R3 ;  /* 0x000000030e037220 */ /* 0x001fe20000400000 */
[----:B------:R-:W-:-:S03]  /*0340*/  FADD R5, R5, -R7 ;  /* 0x8000000705057221 */ /* 0x000fc60000000000 */
[----:B------:R-:W-:Y:S01]  /*0350*/  FMUL R7, R3, R4 ;  /* 0x0000000403077220 */ /* 0x000fe20000400000 */
[----:B-1----:R-:W-:-:S03]  /*0360*/  FMUL R2, R15, R2 ;  /* 0x000000020f027220 */ /* 0x002fc60000400000 */
[----:B-----5:R-:W-:Y:S01]  /*0370*/  FFMA R7, R8, R7, R10 ;  /* 0x0000000708077223 */ /* 0x020fe2000000000a */
[----:B------:R-:W-:Y:S02]  /*0380*/  FMUL R4, R2, R5 ;  /* 0x0000000502047220 */ /* 0x000fe40000400000 */
[----:B------:R-:W0:Y:S02]  /*0390*/  LDC.64 R2, c[0x0][0x240] ;  /* 0x00009000ff027b82 */ /* 0x000e240000000a00 */
[----:B------:R-:W-:Y:S01]  /*03a0*/  FFMA R4, R9, R4, R11 ;  /* 0x0000000409047223 */ /* 0x000fe2000000000b */
[----:B---3--:R-:W-:Y:S01]  /*03b0*/  FSETP.GEU.AND P1, PT, R7, -R12, PT ;  /* 0x8000000c0700720b */ /* 0x008fe20003f2e000 */
[----:B------:R-:W-:Y:S02]  /*03c0*/  FADD R7, R12, R7 ;  /* 0x000000070c077221 */ /* 0x000fe40000000000 */
[----:B------:R-:W-:Y:S01]  /*03d0*/  FADD R5, R13, R4 ;  /* 0x000000040d057221 */ /* 0x000fe20000000000 */
[----:B------:R-:W-:-:S02]  /*03e0*/  FSETP.GEU.AND P0, PT, R4, -R13, PT ;  /* 0x8000000d0400720b */ /* 0x000fc40003f0e000 */
[----:B------:R-:W-:Y:S02]  /*03f0*/  FSEL R6, R7, RZ, P1 ;  /* 0x000000ff07067208 */ /* 0x000fe40000800000 */
[----:B------:R-:W-:Y:S02]  /*0400*/  FSEL R7, R5, RZ, P0 ;  /* 0x000000ff05077208 */ /* 0x000fe40000000000 */
[----:B------:R-:W-:Y:S02]  /*0410*/  FSETP.GTU.AND P1, PT, R6, RZ, PT ;  /* 0x000000ff0600720b */ /* 0x000fe40003f2c000 */
[----:B------:R-:W-:Y:S02]  /*0420*/  FSETP.GTU.AND P0, PT, R7, RZ, PT ;  /* 0x000000ff0700720b */ /* 0x000fe40003f0c000 */
[----:B------:R-:W-:Y:S02]  /*0430*/  IADD3 R4, P2, R0, UR6, RZ ;  /* 0x0000000600047c10 */ /* 0x000fe4000ff5e0ff */
[----:B------:R-:W-:-:S02]  /*0440*/  SEL R8, RZ, 0x1, P1 ;  /* 0x00000001ff087807 */ /* 0x000fc40000800000 */
[----:B------:R-:W-:Y:S02]  /*0450*/  SEL R9, RZ, 0x100, P0 ;  /* 0x00000100ff097807 */ /* 0x000fe40000000000 */
[C---:B------:R-:W-:Y:S01]  /*0460*/  LEA.HI.X.SX32 R5, R0.reuse, UR7, 0x1, P2 ;  /* 0x0000000700057c11 */ /* 0x040fe200090f0eff */
[----:B0-----:R-:W-:Y:S01]  /*0470*/  IMAD.WIDE R2, R0, 0x4, R2 ;  /* 0x0000000400027825 */ /* 0x001fe200078e0202 */
[----:B------:R-:W-:-:S04]  /*0480*/  IADD3 R9, R8, R9, RZ ;  /* 0x0000000908097210 */ /* 0x000fc80007ffe0ff */
[----:B------:R-:W-:Y:S04]  /*0490*/  STG.E.64 desc[UR4][R2.64], R6 ;  /* 0x0000000602007986 */ /* 0x000fe8000c101b04 */
[----:B------:R-:W-:Y:S01]  /*04a0*/  STG.E.U16 desc[UR4][R4.64], R9 ;  /* 0x0000000904007986 */ /* 0x000fe2000c101504 */
[----:B------:R-:W-:Y:S05]  /*04b0*/  EXIT ;  /* 0x000000000000794d */ /* 0x000fea0003800000 */
.L_x_0:
[----:B------:R-:W-:-:S00]  /*04c0*/  BRA `(.L_x_0) ;  /* 0xfffffffc00fc7947 */ /* 0x000fc0000383ffff */
[----:B------:R-:W-:-:S00]  /*04d0*/  NOP ;  /* 0x0000000000007918 */ /* 0x000fc00000000000 */
        /* <DEDUP_REMOVED lines=10> */
.L_x_1:


//--------------------- .nv.global.init           --------------------------
	.section	.nv.global.init,"aw",@progbits
.nv.global.init:
	.type		_$_str,@object
	.size		_$_str,(_$_str_$_2 - _$_str)
_$_str:
        /*0000*/ 	.byte	0x5f, 0x5f, 0x43, 0x55, 0x44, 0x41, 0x5f, 0x46, 0x54, 0x5a, 0x00
	.type		_$_str_$_2,@object
	.size		_$_str_$_2,(.L_1 - _$_str_$_2)
_$_str_$_2:
        /*000b*/ 	.byte	0x5f, 0x5f, 0x43, 0x55, 0x44, 0x41, 0x5f, 0x50, 0x52, 0x45, 0x43, 0x5f, 0x53, 0x51, 0x52, 0x54
        /*001b*/ 	.byte	0x00
.L_1:


//--------------------- .nv.constant0.triton_poi_fused__native_batch_norm_legit_no_training_add_relu_threshold_backward_22 --------------------------
	.section	.nv.constant0.triton_poi_fused__native_batch_norm_legit_no_training_add_relu_threshold_backward_22,"a",@progbits
	.sectionflags	@""
	.align	4
.nv.constant0.triton_poi_fused__native_batch_norm_legit_no_training_add_relu_threshold_backward_22:
	.zero		596
